//
// Generated by NVIDIA NVVM Compiler
//
// Compiler Build ID: CL-36424714
// Cuda compilation tools, release 13.0, V13.0.88
// Based on NVVM 20.0.0
//

.version 9.0
.target sm_100
.address_size 64

	// .globl	_Z11matrix_fillP6Matrix

.visible .entry _Z11matrix_fillP6Matrix(
	.param .u64 .ptr .align 1 _Z11matrix_fillP6Matrix_param_0
)
{
	.reg .pred 	%p<2>;
	.reg .b32 	%r<9>;
	.reg .b32 	%f<2>;
	.reg .b64 	%rd<7>;

	ld.param.u64 	%rd2, [_Z11matrix_fillP6Matrix_param_0];
	cvta.to.global.u64 	%rd1, %rd2;
	mov.u32 	%r2, %ntid.x;
	mov.u32 	%r3, %ctaid.x;
	mov.u32 	%r4, %tid.x;
	mad.lo.s32 	%r1, %r2, %r3, %r4;
	ld.global.v2.u32 	{%r5, %r6}, [%rd1];
	mul.lo.s32 	%r7, %r6, %r5;
	setp.ge.s32 	%p1, %r1, %r7;
	@%p1 bra 	$L__BB0_2;
	add.s32 	%r8, %r1, 1;
	cvt.rn.f32.s32 	%f1, %r8;
	ld.global.u64 	%rd3, [%rd1+8];
	cvta.to.global.u64 	%rd4, %rd3;
	mul.wide.s32 	%rd5, %r1, 4;
	add.s64 	%rd6, %rd4, %rd5;
	st.global.f32 	[%rd6], %f1;
$L__BB0_2:
	ret;

}
	// .globl	_Z10matrix_mulP6MatrixS0_S0_
.visible .entry _Z10matrix_mulP6MatrixS0_S0_(
	.param .u64 .ptr .align 1 _Z10matrix_mulP6MatrixS0_S0__param_0,
	.param .u64 .ptr .align 1 _Z10matrix_mulP6MatrixS0_S0__param_1,
	.param .u64 .ptr .align 1 _Z10matrix_mulP6MatrixS0_S0__param_2
)
{
	.reg .pred 	%p<10>;
	.reg .b32 	%r<41>;
	.reg .b32 	%f<68>;
	.reg .b64 	%rd<49>;

	ld.param.u64 	%rd9, [_Z10matrix_mulP6MatrixS0_S0__param_0];
	ld.param.u64 	%rd7, [_Z10matrix_mulP6MatrixS0_S0__param_1];
	ld.param.u64 	%rd8, [_Z10matrix_mulP6MatrixS0_S0__param_2];
	cvta.to.global.u64 	%rd1, %rd9;
	mov.u32 	%r20, %ntid.y;
	mov.u32 	%r21, %ctaid.y;
	mov.u32 	%r22, %tid.y;
	mad.lo.s32 	%r1, %r20, %r21, %r22;
	mov.u32 	%r23, %ntid.x;
	mov.u32 	%r24, %ctaid.x;
	mov.u32 	%r25, %tid.x;
	mad.lo.s32 	%r2, %r23, %r24, %r25;
	ld.global.u32 	%r3, [%rd1];
	setp.lt.s32 	%p1, %r3, 1;
	mov.f32 	%f67, 0f00000000;
	@%p1 bra 	$L__BB1_12;
	cvta.to.global.u64 	%rd10, %rd7;
	ld.global.u64 	%rd11, [%rd1+8];
	cvta.to.global.u64 	%rd2, %rd11;
	mul.lo.s32 	%r4, %r3, %r1;
	ld.global.u64 	%rd12, [%rd10+8];
	cvta.to.global.u64 	%rd3, %rd12;
	ld.global.u32 	%r5, [%rd10];
	and.b32  	%r6, %r3, 7;
	setp.lt.u32 	%p2, %r3, 8;
	mov.f32 	%f67, 0f00000000;
	mov.b32 	%r39, 0;
	@%p2 bra 	$L__BB1_4;
	and.b32  	%r39, %r3, 2147483640;
	neg.s32 	%r37, %r39;
	shl.b32 	%r9, %r5, 3;
	mul.wide.u32 	%rd13, %r4, 4;
	add.s64 	%rd14, %rd13, %rd2;
	add.s64 	%rd48, %rd14, 16;
	mov.f32 	%f67, 0f00000000;
	mul.wide.s32 	%rd17, %r5, 4;
	mov.u32 	%r36, %r2;
$L__BB1_3:
	.pragma "nounroll";
	ld.global.f32 	%f17, [%rd48+-16];
	mul.wide.s32 	%rd15, %r36, 4;
	add.s64 	%rd16, %rd3, %rd15;
	ld.global.f32 	%f18, [%rd16];
	fma.rn.f32 	%f19, %f17, %f18, %f67;
	ld.global.f32 	%f20, [%rd48+-12];
	add.s64 	%rd18, %rd16, %rd17;
	ld.global.f32 	%f21, [%rd18];
	fma.rn.f32 	%f22, %f20, %f21, %f19;
	ld.global.f32 	%f23, [%rd48+-8];
	add.s64 	%rd19, %rd18, %rd17;
	ld.global.f32 	%f24, [%rd19];
	fma.rn.f32 	%f25, %f23, %f24, %f22;
	ld.global.f32 	%f26, [%rd48+-4];
	add.s64 	%rd20, %rd19, %rd17;
	ld.global.f32 	%f27, [%rd20];
	fma.rn.f32 	%f28, %f26, %f27, %f25;
	ld.global.f32 	%f29, [%rd48];
	add.s64 	%rd21, %rd20, %rd17;
	ld.global.f32 	%f30, [%rd21];
	fma.rn.f32 	%f31, %f29, %f30, %f28;
	ld.global.f32 	%f32, [%rd48+4];
	add.s64 	%rd22, %rd21, %rd17;
	ld.global.f32 	%f33, [%rd22];
	fma.rn.f32 	%f34, %f32, %f33, %f31;
	ld.global.f32 	%f35, [%rd48+8];
	add.s64 	%rd23, %rd22, %rd17;
	ld.global.f32 	%f36, [%rd23];
	fma.rn.f32 	%f37, %f35, %f36, %f34;
	ld.global.f32 	%f38, [%rd48+12];
	add.s64 	%rd24, %rd23, %rd17;
	ld.global.f32 	%f39, [%rd24];
	fma.rn.f32 	%f67, %f38, %f39, %f37;
	add.s32 	%r37, %r37, 8;
	add.s32 	%r36, %r36, %r9;
	add.s64 	%rd48, %rd48, 32;
	setp.ne.s32 	%p3, %r37, 0;
	@%p3 bra 	$L__BB1_3;
$L__BB1_4:
	setp.eq.s32 	%p4, %r6, 0;
	@%p4 bra 	$L__BB1_12;
	and.b32  	%r15, %r3, 3;
	setp.lt.u32 	%p5, %r6, 4;
	@%p5 bra 	$L__BB1_7;
	add.s32 	%r27, %r4, %r39;
	mul.wide.s32 	%rd25, %r27, 4;
	add.s64 	%rd26, %rd2, %rd25;
	ld.global.f32 	%f41, [%rd26];
	mad.lo.s32 	%r28, %r5, %r39, %r2;
	mul.wide.s32 	%rd27, %r28, 4;
	add.s64 	%rd28, %rd3, %rd27;
	ld.global.f32 	%f42, [%rd28];
	fma.rn.f32 	%f43, %f41, %f42, %f67;
	ld.global.f32 	%f44, [%rd26+4];
	mul.wide.s32 	%rd29, %r5, 4;
	add.s64 	%rd30, %rd28, %rd29;
	ld.global.f32 	%f45, [%rd30];
	fma.rn.f32 	%f46, %f44, %f45, %f43;
	ld.global.f32 	%f47, [%rd26+8];
	add.s64 	%rd31, %rd30, %rd29;
	ld.global.f32 	%f48, [%rd31];
	fma.rn.f32 	%f49, %f47, %f48, %f46;
	ld.global.f32 	%f50, [%rd26+12];
	add.s64 	%rd32, %rd31, %rd29;
	ld.global.f32 	%f51, [%rd32];
	fma.rn.f32 	%f67, %f50, %f51, %f49;
	add.s32 	%r39, %r39, 4;
$L__BB1_7:
	setp.eq.s32 	%p6, %r15, 0;
	@%p6 bra 	$L__BB1_12;
	setp.eq.s32 	%p7, %r15, 1;
	@%p7 bra 	$L__BB1_10;
	add.s32 	%r29, %r4, %r39;
	mul.wide.s32 	%rd33, %r29, 4;
	add.s64 	%rd34, %rd2, %rd33;
	ld.global.f32 	%f53, [%rd34];
	mad.lo.s32 	%r30, %r5, %r39, %r2;
	mul.wide.s32 	%rd35, %r30, 4;
	add.s64 	%rd36, %rd3, %rd35;
	ld.global.f32 	%f54, [%rd36];
	fma.rn.f32 	%f55, %f53, %f54, %f67;
	ld.global.f32 	%f56, [%rd34+4];
	mul.wide.s32 	%rd37, %r5, 4;
	add.s64 	%rd38, %rd36, %rd37;
	ld.global.f32 	%f57, [%rd38];
	fma.rn.f32 	%f67, %f56, %f57, %f55;
	add.s32 	%r39, %r39, 2;
$L__BB1_10:
	and.b32  	%r31, %r3, 1;
	setp.eq.b32 	%p8, %r31, 1;
	not.pred 	%p9, %p8;
	@%p9 bra 	$L__BB1_12;
	add.s32 	%r32, %r4, %r39;
	mul.wide.s32 	%rd39, %r32, 4;
	add.s64 	%rd40, %rd2, %rd39;
	ld.global.f32 	%f58, [%rd40];
	mad.lo.s32 	%r33, %r5, %r39, %r2;
	mul.wide.s32 	%rd41, %r33, 4;
	add.s64 	%rd42, %rd3, %rd41;
	ld.global.f32 	%f59, [%rd42];
	fma.rn.f32 	%f67, %f58, %f59, %f67;
$L__BB1_12:
	cvta.to.global.u64 	%rd43, %rd8;
	ld.global.u64 	%rd44, [%rd43+8];
	cvta.to.global.u64 	%rd45, %rd44;
	ld.global.u32 	%r34, [%rd43];
	mad.lo.s32 	%r35, %r34, %r1, %r2;
	mul.wide.s32 	%rd46, %r35, 4;
	add.s64 	%rd47, %rd45, %rd46;
	st.global.f32 	[%rd47], %f67;
	ret;

}


// ===== COMPILED SASS (sm_100) =====

	.target	sm_100

	.elftype	@"ET_EXEC"


//--------------------- .note.nv.tkinfo           --------------------------
	.section	.note.nv.tkinfo,"",@"SHT_NOTE"
	.sectionflags	@"SHF_NOTE_NV_TKINFO"
	.tkinfo
        /*0018*/ 	.word	0x00000002
        /*0030*/ 	.string	""
        /*0030*/ 	.string	"ptxas"
        /*0030*/ 	.string	"Cuda compilation tools, release 13.0, V13.0.88"
        /*0030*/ 	.string	"Build cuda_13.0.r13.0/compiler.36424714_0"
        /*0030*/ 	.string	"-arch sm_100 -m 64 "



//--------------------- .note.nv.cuinfo           --------------------------
	.section	.note.nv.cuinfo,"",@"SHT_NOTE"
	.sectionflags	@"SHF_NOTE_NV_CUINFO"
        /*0018*/ 	.short	0x0002
        /*001a*/ 	.short	0x0064
        /*001c*/ 	.short	0x0082
	.zero		2


//--------------------- .nv.info                  --------------------------
	.section	.nv.info,"",@"SHT_CUDA_INFO"
	.align	4


	//----- nvinfo : EIATTR_REGCOUNT
	.align		4
        /*0000*/ 	.byte	0x04, 0x2f
        /*0002*/ 	.short	(.L_1 - .L_0)
	.align		4
.L_0:
        /*0004*/ 	.word	index@(_Z11matrix_fillP6Matrix)
        /*0008*/ 	.word	0x0000000a


	//----- nvinfo : EIATTR_FRAME_SIZE
	.align		4
.L_1:
        /*000c*/ 	.byte	0x04, 0x11
        /*000e*/ 	.short	(.L_3 - .L_2)
	.align		4
.L_2:
        /*0010*/ 	.word	index@(_Z11matrix_fillP6Matrix)
        /*0014*/ 	.word	0x00000000


	//----- nvinfo : EIATTR_REGCOUNT
	.align		4
.L_3:
        /*0018*/ 	.byte	0x04, 0x2f
        /*001a*/ 	.short	(.L_5 - .L_4)
	.align		4
.L_4:
        /*001c*/ 	.word	index@(_Z10matrix_mulP6MatrixS0_S0_)
        /*0020*/ 	.word	0x00000020


	//----- nvinfo : EIATTR_FRAME_SIZE
	.align		4
.L_5:
        /*0024*/ 	.byte	0x04, 0x11
        /*0026*/ 	.short	(.L_7 - .L_6)
	.align		4
.L_6:
        /*0028*/ 	.word	index@(_Z10matrix_mulP6MatrixS0_S0_)
        /*002c*/ 	.word	0x00000000


	//----- nvinfo : EIATTR_MIN_STACK_SIZE
	.align		4
.L_7:
        /*0030*/ 	.byte	0x04, 0x12
        /*0032*/ 	.short	(.L_9 - .L_8)
	.align		4
.L_8:
        /*0034*/ 	.word	index@(_Z10matrix_mulP6MatrixS0_S0_)
        /*0038*/ 	.word	0x00000000


	//----- nvinfo : EIATTR_MIN_STACK_SIZE
	.align		4
.L_9:
        /*003c*/ 	.byte	0x04, 0x12
        /*003e*/ 	.short	(.L_11 - .L_10)
	.align		4
.L_10:
        /*0040*/ 	.word	index@(_Z11matrix_fillP6Matrix)
        /*0044*/ 	.word	0x00000000
.L_11:


//--------------------- .nv.compat                --------------------------
	.section	.nv.compat,"",@"SHT_CUDA_COMPAT_INFO"
	.align	4
        /*0000*/ 	.byte	0x02, 0x09, 0x00, 0x00, 0x02, 0x02, 0x01, 0x00, 0x02, 0x05, 0x05, 0x00, 0x03, 0x07, 0x01, 0x01
        /*0010*/ 	.byte	0x02, 0x03, 0x00, 0x00, 0x02, 0x06, 0x01, 0x00, 0x04, 0x0b, 0x08, 0x00, 0x09, 0x00, 0x00, 0x00
        /*0020*/ 	.byte	0x00, 0x00, 0x00, 0x00


//--------------------- .nv.info._Z10matrix_mulP6MatrixS0_S0_ --------------------------
	.section	.nv.info._Z10matrix_mulP6MatrixS0_S0_,"",@"SHT_CUDA_INFO"
	.sectionflags	@""
	.align	4


	//----- nvinfo : EIATTR_CUDA_API_VERSION
	.align		4
        /*0000*/ 	.byte	0x04, 0x37
        /*0002*/ 	.short	(.L_13 - .L_12)
.L_12:
        /*0004*/ 	.word	0x00000082


	//----- nvinfo : EIATTR_KPARAM_INFO
	.align		4
.L_13:
        /*0008*/ 	.byte	0x04, 0x17
        /*000a*/ 	.short	(.L_15 - .L_14)
.L_14:
        /*000c*/ 	.word	0x00000000
        /*0010*/ 	.short	0x0002
        /*0012*/ 	.short	0x0010
        /*0014*/ 	.byte	0x00, 0xf5, 0x21, 0x00


	//----- nvinfo : EIATTR_KPARAM_INFO
	.align		4
.L_15:
        /*0018*/ 	.byte	0x04, 0x17
        /*001a*/ 	.short	(.L_17 - .L_16)
.L_16:
        /*001c*/ 	.word	0x00000000
        /*0020*/ 	.short	0x0001
        /*0022*/ 	.short	0x0008
        /*0024*/ 	.byte	0x00, 0xf5, 0x21, 0x00


	//----- nvinfo : EIATTR_KPARAM_INFO
	.align		4
.L_17:
        /*0028*/ 	.byte	0x04, 0x17
        /*002a*/ 	.short	(.L_19 - .L_18)
.L_18:
        /*002c*/ 	.word	0x00000000
        /*0030*/ 	.short	0x0000
        /*0032*/ 	.short	0x0000
        /*0034*/ 	.byte	0x00, 0xf5, 0x21, 0x00


	//----- nvinfo : EIATTR_SPARSE_MMA_MASK
	.align		4
.L_19:
        /*0038*/ 	.byte	0x03, 0x50
        /*003a*/ 	.short	0x0000


	//----- nvinfo : EIATTR_MAXREG_COUNT
	.align		4
        /*003c*/ 	.byte	0x03, 0x1b
        /*003e*/ 	.short	0x00ff


	//----- nvinfo : EIATTR_MERCURY_ISA_VERSION
	.align		4
        /*0040*/ 	.byte	0x03, 0x5f
        /*0042*/ 	.short	0x0101


	//----- nvinfo : EIATTR_VRC_CTA_INIT_COUNT
	.align		4
        /*0044*/ 	.byte	0x02, 0x4a
	.zero		1
	.zero		1


	//----- nvinfo : EIATTR_EXIT_INSTR_OFFSETS
	.align		4
        /*0048*/ 	.byte	0x04, 0x1c
        /*004a*/ 	.short	(.L_21 - .L_20)


	//   ....[0]....
.L_20:
        /*004c*/ 	.word	0x000007f0


	//----- nvinfo : EIATTR_CBANK_PARAM_SIZE
	.align		4
.L_21:
        /*0050*/ 	.byte	0x03, 0x19
        /*0052*/ 	.short	0x0018


	//----- nvinfo : EIATTR_PARAM_CBANK
	.align		4
        /*0054*/ 	.byte	0x04, 0x0a
        /*0056*/ 	.short	(.L_23 - .L_22)
	.align		4
.L_22:
        /*0058*/ 	.word	index@(.nv.constant0._Z10matrix_mulP6MatrixS0_S0_)
        /*005c*/ 	.short	0x0380
        /*005e*/ 	.short	0x0018


	//----- nvinfo : EIATTR_SW_WAR
	.align		4
.L_23:
        /*0060*/ 	.byte	0x04, 0x36
        /*0062*/ 	.short	(.L_25 - .L_24)
.L_24:
        /*0064*/ 	.word	0x00000008
.L_25:


//--------------------- .nv.info._Z11matrix_fillP6Matrix --------------------------
	.section	.nv.info._Z11matrix_fillP6Matrix,"",@"SHT_CUDA_INFO"
	.sectionflags	@""
	.align	4


	//----- nvinfo : EIATTR_CUDA_API_VERSION
	.align		4
        /*0000*/ 	.byte	0x04, 0x37
        /*0002*/ 	.short	(.L_27 - .L_26)
.L_26:
        /*0004*/ 	.word	0x00000082


	//----- nvinfo : EIATTR_KPARAM_INFO
	.align		4
.L_27:
        /*0008*/ 	.byte	0x04, 0x17
        /*000a*/ 	.short	(.L_29 - .L_28)
.L_28:
        /*000c*/ 	.word	0x00000000
        /*0010*/ 	.short	0x0000
        /*0012*/ 	.short	0x0000
        /*0014*/ 	.byte	0x00, 0xf5, 0x21, 0x00


	//----- nvinfo : EIATTR_SPARSE_MMA_MASK
	.align		4
.L_29:
        /*0018*/ 	.byte	0x03, 0x50
        /*001a*/ 	.short	0x0000


	//----- nvinfo : EIATTR_MAXREG_COUNT
	.align		4
        /*001c*/ 	.byte	0x03, 0x1b
        /*001e*/ 	.short	0x00ff


	//----- nvinfo : EIATTR_MERCURY_ISA_VERSION
	.align		4
        /*0020*/ 	.byte	0x03, 0x5f
        /*0022*/ 	.short	0x0101


	//----- nvinfo : EIATTR_VRC_CTA_INIT_COUNT
	.align		4
        /*0024*/ 	.byte	0x02, 0x4a
	.zero		1
	.zero		1


	//----- nvinfo : EIATTR_EXIT_INSTR_OFFSETS
	.align		4
        /*0028*/ 	.byte	0x04, 0x1c
        /*002a*/ 	.short	(.L_31 - .L_30)


	//   ....[0]....
.L_30:
        /*002c*/ 	.word	0x000000a0


	//   ....[1]....
        /*0030*/ 	.word	0x00000100


	//----- nvinfo : EIATTR_CBANK_PARAM_SIZE
	.align		4
.L_31:
        /*0034*/ 	.byte	0x03, 0x19
        /*0036*/ 	.short	0x0008


	//----- nvinfo : EIATTR_PARAM_CBANK
	.align		4
        /*0038*/ 	.byte	0x04, 0x0a
        /*003a*/ 	.short	(.L_33 - .L_32)
	.align		4
.L_32:
        /*003c*/ 	.word	index@(.nv.constant0._Z11matrix_fillP6Matrix)
        /*0040*/ 	.short	0x0380
        /*0042*/ 	.short	0x0008


	//----- nvinfo : EIATTR_SW_WAR
	.align		4
.L_33:
        /*0044*/ 	.byte	0x04, 0x36
        /*0046*/ 	.short	(.L_35 - .L_34)
.L_34:
        /*0048*/ 	.word	0x00000008
.L_35:


//--------------------- .nv.callgraph             --------------------------
	.section	.nv.callgraph,"",@"SHT_CUDA_CALLGRAPH"
	.align	4
	.sectionentsize	8
	.align		4
        /*0000*/ 	.word	0x00000000
	.align		4
        /*0004*/ 	.word	0xffffffff
	.align		4
        /*0008*/ 	.word	0x00000000
	.align		4
        /*000c*/ 	.word	0xfffffffe
	.align		4
        /*0010*/ 	.word	0x00000000
	.align		4
        /*0014*/ 	.word	0xfffffffd
	.align		4
        /*0018*/ 	.word	0x00000000
	.align		4
        /*001c*/ 	.word	0xfffffffc


//--------------------- .text._Z10matrix_mulP6MatrixS0_S0_ --------------------------
	.section	.text._Z10matrix_mulP6MatrixS0_S0_,"ax",@progbits
	.align	128
        .global         _Z10matrix_mulP6MatrixS0_S0_
        .type           _Z10matrix_mulP6MatrixS0_S0_,@function
        .size           _Z10matrix_mulP6MatrixS0_S0_,(.L_x_6 - _Z10matrix_mulP6MatrixS0_S0_)
        .other          _Z10matrix_mulP6MatrixS0_S0_,@"STO_CUDA_ENTRY STV_DEFAULT"
_Z10matrix_mulP6MatrixS0_S0_:
.text._Z10matrix_mulP6MatrixS0_S0_:
[----:B------:R-:W-:Y:S08]  /*0000*/  LDC R1, c[0x0][0x37c] ;  /* 0x0000df00ff017b82 */ /* 0x000ff00000000800 */
[----:B------:R-:W0:Y:S01]  /*0010*/  LDC.64 R10, c[0x0][0x380] ;  /* 0x0000e000ff0a7b82 */ /* 0x000e220000000a00 */
[----:B------:R-:W0:Y:S02]  /*0020*/  LDCU.64 UR4, c[0x0][0x358] ;  /* 0x00006b00ff0477ac */ /* 0x000e240008000a00 */
[----:B0-----:R-:W2:Y:S01]  /*0030*/  LDG.E R0, desc[UR4][R10.64] ;  /* 0x000000040a007981 */ /* 0x001ea2000c1e1900 */
[----:B------:R-:W0:Y:S01]  /*0040*/  LDCU UR6, c[0x0][0x364] ;  /* 0x00006c80ff0677ac */ /* 0x000e220008000800 */
[----:B------:R-:W-:Y:S01]  /*0050*/  HFMA2 R20, -RZ, RZ, 0, 0 ;  /* 0x00000000ff147431 */ /* 0x000fe200000001ff */
[----:B------:R-:W0:Y:S01]  /*0060*/  S2R R3, SR_CTAID.Y ;  /* 0x0000000000037919 */ /* 0x000e220000002600 */
[----:B------:R-:W1:Y:S01]  /*0070*/  LDCU UR7, c[0x0][0x360] ;  /* 0x00006c00ff0777ac */ /* 0x000e620008000800 */
[----:B------:R-:W0:Y:S01]  /*0080*/  S2R R2, SR_TID.Y ;  /* 0x0000000000027919 */ /* 0x000e220000002200 */
[----:B------:R-:W1:Y:S01]  /*0090*/  S2R R4, SR_CTAID.X ;  /* 0x0000000000047919 */ /* 0x000e620000002500 */
[----:B------:R-:W1:Y:S01]  /*00a0*/  S2R R5, SR_TID.X ;  /* 0x0000000000057919 */ /* 0x000e620000002100 */
[----:B0-----:R-:W-:-:S02]  /*00b0*/  IMAD R3, R3, UR6, R2 ;  /* 0x0000000603037c24 */ /* 0x001fc4000f8e0202 */
[----:B-1----:R-:W-:Y:S01]  /*00c0*/  IMAD R2, R4, UR7, R5 ;  /* 0x0000000704027c24 */ /* 0x002fe2000f8e0205 */
[----:B--2---:R-:W-:-:S13]  /*00d0*/  ISETP.GE.AND P0, PT, R0, 0x1, PT ;  /* 0x000000010000780c */ /* 0x004fda0003f06270 */
[----:B------:R-:W-:Y:S05]  /*00e0*/  @!P0 BRA `(.L_x_0) ;  /* 0x0000000400a88947 */ /* 0x000fea0003800000 */
[----:B------:R-:W0:Y:S01]  /*00f0*/  LDC.64 R14, c[0x0][0x388] ;  /* 0x0000e200ff0e7b82 */ /* 0x000e220000000a00 */
[C---:B------:R-:W-:Y:S01]  /*0100*/  ISETP.GE.U32.AND P1, PT, R0.reuse, 0x8, PT ;  /* 0x000000080000780c */ /* 0x040fe20003f26070 */
[----:B------:R-:W5:Y:S01]  /*0110*/  LDG.E.64 R10, desc[UR4][R10.64+0x8] ;  /* 0x000008040a0a7981 */ /* 0x000f62000c1e1b00 */
[----:B------:R-:W-:Y:S01]  /*0120*/  LOP3.LUT R6, R0, 0x7, RZ, 0xc0, !PT ;  /* 0x0000000700067812 */ /* 0x000fe200078ec0ff */
[----:B------:R-:W-:Y:S01]  /*0130*/  IMAD R7, R3, R0, RZ ;  /* 0x0000000003077224 */ /* 0x000fe200078e02ff */
[----:B------:R-:W-:Y:S02]  /*0140*/  MOV R20, RZ ;  /* 0x000000ff00147202 */ /* 0x000fe40000000f00 */
[----:B------:R-:W-:Y:S02]  /*0150*/  ISETP.NE.AND P0, PT, R6, RZ, PT ;  /* 0x000000ff0600720c */ /* 0x000fe40003f05270 */
[----:B------:R-:W-:Y:S01]  /*0160*/  MOV R8, RZ ;  /* 0x000000ff00087202 */ /* 0x000fe20000000f00 */
[----:B0-----:R0:W5:Y:S04]  /*0170*/  LDG.E R5, desc[UR4][R14.64] ;  /* 0x000000040e057981 */ /* 0x001168000c1e1900 */
[----:B------:R0:W5:Y:S01]  /*0180*/  LDG.E.64 R12, desc[UR4][R14.64+0x8] ;  /* 0x000008040e0c7981 */ /* 0x000162000c1e1b00 */
[----:B------:R-:W-:Y:S05]  /*0190*/  @!P1 BRA `(.L_x_1) ;  /* 0x0000000000bc9947 */ /* 0x000fea0003800000 */
[----:B-----5:R-:W-:Y:S01]  /*01a0*/  IMAD.WIDE.U32 R8, R7, 0x4, R10 ;  /* 0x0000000407087825 */ /* 0x020fe200078e000a */
[----:B------:R-:W-:Y:S02]  /*01b0*/  MOV R20, RZ ;  /* 0x000000ff00147202 */ /* 0x000fe40000000f00 */
[----:B------:R-:W-:Y:S02]  /*01c0*/  MOV R4, R2 ;  /* 0x0000000200047202 */ /* 0x000fe40000000f00 */
[----:B------:R-:W-:Y:S02]  /*01d0*/  IADD3 R18, P1, PT, R8, 0x10, RZ ;  /* 0x0000001008127810 */ /* 0x000fe40007f3e0ff */
[----:B------:R-:W-:Y:S02]  /*01e0*/  LOP3.LUT R8, R0, 0x7ffffff8, RZ, 0xc0, !PT ;  /* 0x7ffffff800087812 */ /* 0x000fe400078ec0ff */
[----:B------:R-:W-:Y:S02]  /*01f0*/  IADD3.X R19, PT, PT, RZ, R9, RZ, P1, !PT ;  /* 0x00000009ff137210 */ /* 0x000fe40000ffe4ff */
[----:B------:R-:W-:-:S07]  /*0200*/  IADD3 R9, PT, PT, -R8, RZ, RZ ;  /* 0x000000ff08097210 */ /* 0x000fce0007ffe1ff */
.L_x_2:
[----:B------:R-:W-:Y:S01]  /*0210*/  IMAD.WIDE R16, R4, 0x4, R12 ;  /* 0x0000000404107825 */ /* 0x000fe200078e020c */
[----:B0-----:R-:W-:Y:S02]  /*0220*/  MOV R14, R18 ;  /* 0x00000012000e7202 */ /* 0x001fe40000000f00 */
[----:B------:R-:W-:Y:S02]  /*0230*/  MOV R15, R19 ;  /* 0x00000013000f7202 */ /* 0x000fe40000000f00 */
[----:B------:R-:W2:Y:S01]  /*0240*/  LDG.E R21, desc[UR4][R16.64] ;  /* 0x0000000410157981 */ /* 0x000ea2000c1e1900 */
[----:B------:R-:W-:-:S03]  /*0250*/  IMAD.WIDE R24, R5, 0x4, R16 ;  /* 0x0000000405187825 */ /* 0x000fc600078e0210 */
[----:B------:R-:W2:Y:S04]  /*0260*/  LDG.E R29, desc[UR4][R14.64+-0x10] ;  /* 0xfffff0040e1d7981 */ /* 0x000ea8000c1e1900 */
[----:B------:R0:W3:Y:S04]  /*0270*/  LDG.E R23, desc[UR4][R24.64] ;  /* 0x0000000418177981 */ /* 0x0000e8000c1e1900 */
[----:B------:R-:W3:Y:S04]  /*0280*/  LDG.E R22, desc[UR4][R14.64+-0xc] ;  /* 0xfffff4040e167981 */ /* 0x000ee8000c1e1900 */
[----:B------:R-:W4:Y:S01]  /*0290*/  LDG.E R26, desc[UR4][R14.64+-0x8] ;  /* 0xfffff8040e1a7981 */ /* 0x000f22000c1e1900 */
[----:B0-----:R-:W-:-:S05]  /*02a0*/  IMAD.WIDE R24, R5, 0x4, R24 ;  /* 0x0000000405187825 */ /* 0x001fca00078e0218 */
[----:B------:R-:W4:Y:S01]  /*02b0*/  LDG.E R27, desc[UR4][R24.64] ;  /* 0x00000004181b7981 */ /* 0x000f22000c1e1900 */
[----:B------:R-:W-:-:S04]  /*02c0*/  IMAD.WIDE R18, R5, 0x4, R24 ;  /* 0x0000000405127825 */ /* 0x000fc800078e0218 */
[----:B------:R-:W-:Y:S02]  /*02d0*/  IMAD.WIDE R16, R5, 0x4, R18 ;  /* 0x0000000405107825 */ /* 0x000fe400078e0212 */
[----:B------:R-:W5:Y:S04]  /*02e0*/  LDG.E R18, desc[UR4][R18.64] ;  /* 0x0000000412127981 */ /* 0x000f68000c1e1900 */
[----:B------:R-:W5:Y:S01]  /*02f0*/  LDG.E R19, desc[UR4][R14.64+0x4] ;  /* 0x000004040e137981 */ /* 0x000f62000c1e1900 */
[----:B--2---:R-:W-:Y:S01]  /*0300*/  FFMA R29, R29, R21, R20 ;  /* 0x000000151d1d7223 */ /* 0x004fe20000000014 */
[----:B------:R-:W-:Y:S02]  /*0310*/  IMAD.WIDE R20, R5, 0x4, R16 ;  /* 0x0000000405147825 */ /* 0x000fe400078e0210 */
[----:B------:R-:W2:Y:S02]  /*0320*/  LDG.E R16, desc[UR4][R16.64] ;  /* 0x0000000410107981 */ /* 0x000ea4000c1e1900 */
[----:B---3--:R-:W-:-:S02]  /*0330*/  FFMA R28, R22, R23, R29 ;  /* 0x00000017161c7223 */ /* 0x008fc4000000001d */
[----:B------:R-:W5:Y:S01]  /*0340*/  LDG.E R29, desc[UR4][R14.64+-0x4] ;  /* 0xfffffc040e1d7981 */ /* 0x000f62000c1e1900 */
[----:B------:R-:W-:-:S03]  /*0350*/  IMAD.WIDE R22, R5, 0x4, R20 ;  /* 0x0000000405167825 */ /* 0x000fc600078e0214 */
[----:B------:R-:W3:Y:S04]  /*0360*/  LDG.E R20, desc[UR4][R20.64] ;  /* 0x0000000414147981 */ /* 0x000ee8000c1e1900 */
[----:B------:R-:W3:Y:S01]  /*0370*/  LDG.E R17, desc[UR4][R14.64+0xc] ;  /* 0x00000c040e117981 */ /* 0x000ee2000c1e1900 */
[----:B----4-:R-:W-:-:S03]  /*0380*/  FFMA R28, R26, R27, R28 ;  /* 0x0000001b1a1c7223 */ /* 0x010fc6000000001c */
[----:B------:R-:W2:Y:S01]  /*0390*/  LDG.E R27, desc[UR4][R14.64] ;  /* 0x000000040e1b7981 */ /* 0x000ea2000c1e1900 */
[----:B------:R-:W-:-:S03]  /*03a0*/  IMAD.WIDE R24, R5, 0x4, R22 ;  /* 0x0000000405187825 */ /* 0x000fc600078e0216 */
[----:B------:R-:W4:Y:S04]  /*03b0*/  LDG.E R26, desc[UR4][R22.64] ;  /* 0x00000004161a7981 */ /* 0x000f28000c1e1900 */
[----:B------:R-:W4:Y:S04]  /*03c0*/  LDG.E R21, desc[UR4][R14.64+0x8] ;  /* 0x000008040e157981 */ /* 0x000f28000c1e1900 */
[----:B------:R-:W4:Y:S01]  /*03d0*/  LDG.E R24, desc[UR4][R24.64] ;  /* 0x0000000418187981 */ /* 0x000f22000c1e1900 */
[----:B------:R-:W-:-:S04]  /*03e0*/  IADD3 R9, PT, PT, R9, 0x8, RZ ;  /* 0x0000000809097810 */ /* 0x000fc80007ffe0ff */
[----:B------:R-:W-:Y:S02]  /*03f0*/  ISETP.NE.AND P1, PT, R9, RZ, PT ;  /* 0x000000ff0900720c */ /* 0x000fe40003f25270 */
[----:B------:R-:W-:Y:S01]  /*0400*/  LEA R4, R5, R4, 0x3 ;  /* 0x0000000405047211 */ /* 0x000fe200078e18ff */
[----:B-----5:R-:W-:-:S04]  /*0410*/  FFMA R18, R29, R18, R28 ;  /* 0x000000121d127223 */ /* 0x020fc8000000001c */
[----:B--2---:R-:W-:-:S04]  /*0420*/  FFMA R16, R27, R16, R18 ;  /* 0x000000101b107223 */ /* 0x004fc80000000012 */
[----:B---3--:R-:W-:Y:S01]  /*0430*/  FFMA R16, R19, R20, R16 ;  /* 0x0000001413107223 */ /* 0x008fe20000000010 */
[----:B------:R-:W-:-:S03]  /*0440*/  IADD3 R18, P2, PT, R14, 0x20, RZ ;  /* 0x000000200e127810 */ /* 0x000fc60007f5e0ff */
[----:B----4-:R-:W-:Y:S01]  /*0450*/  FFMA R16, R21, R26, R16 ;  /* 0x0000001a15107223 */ /* 0x010fe20000000010 */
[----:B------:R-:W-:-:S03]  /*0460*/  IADD3.X R19, PT, PT, RZ, R15, RZ, P2, !PT ;  /* 0x0000000fff137210 */ /* 0x000fc600017fe4ff */
[----:B------:R-:W-:Y:S01]  /*0470*/  FFMA R20, R17, R24, R16 ;  /* 0x0000001811147223 */ /* 0x000fe20000000010 */
[----:B------:R-:W-:Y:S06]  /*0480*/  @P1 BRA `(.L_x_2) ;  /* 0xfffffffc00601947 */ /* 0x000fec000383ffff */
.L_x_1:
[----:B------:R-:W-:Y:S05]  /*0490*/  @!P0 BRA `(.L_x_0) ;  /* 0x0000000000bc8947 */ /* 0x000fea0003800000 */
[----:B------:R-:W-:Y:S02]  /*04a0*/  ISETP.GE.U32.AND P0, PT, R6, 0x4, PT ;  /* 0x000000040600780c */ /* 0x000fe40003f06070 */
[----:B------:R-:W-:-:S04]  /*04b0*/  LOP3.LUT R21, R0, 0x3, RZ, 0xc0, !PT ;  /* 0x0000000300157812 */ /* 0x000fc800078ec0ff */
[----:B------:R-:W-:-:S07]  /*04c0*/  ISETP.NE.AND P1, PT, R21, RZ, PT ;  /* 0x000000ff1500720c */ /* 0x000fce0003f25270 */
[----:B------:R-:W-:Y:S06]  /*04d0*/  @!P0 BRA `(.L_x_3) ;  /* 0x0000000000508947 */ /* 0x000fec0003800000 */
[-C--:B-----5:R-:W-:Y:S01]  /*04e0*/  IMAD R25, R5, R8.reuse, R2 ;  /* 0x0000000805197224 */ /* 0x0a0fe200078e0202 */
[----:B0-----:R-:W-:-:S03]  /*04f0*/  IADD3 R15, PT, PT, R7, R8, RZ ;  /* 0x00000008070f7210 */ /* 0x001fc60007ffe0ff */
[----:B------:R-:W-:-:S04]  /*0500*/  IMAD.WIDE R24, R25, 0x4, R12 ;  /* 0x0000000419187825 */ /* 0x000fc800078e020c */
[----:B------:R-:W-:-:S04]  /*0510*/  IMAD.WIDE R14, R15, 0x4, R10 ;  /* 0x000000040f0e7825 */ /* 0x000fc800078e020a */
[C---:B------:R-:W-:Y:S01]  /*0520*/  IMAD.WIDE R16, R5.reuse, 0x4, R24 ;  /* 0x0000000405107825 */ /* 0x040fe200078e0218 */
[----:B------:R-:W2:Y:S04]  /*0530*/  LDG.E R9, desc[UR4][R14.64] ;  /* 0x000000040e097981 */ /* 0x000ea8000c1e1900 */
[----:B------:R-:W2:Y:S01]  /*0540*/  LDG.E R24, desc[UR4][R24.64] ;  /* 0x0000000418187981 */ /* 0x000ea2000c1e1900 */
[----:B------:R-:W-:-:S03]  /*0550*/  IMAD.WIDE R18, R5, 0x4, R16 ;  /* 0x0000000405127825 */ /* 0x000fc600078e0210 */
[----:B------:R-:W3:Y:S04]  /*0560*/  LDG.E R16, desc[UR4][R16.64] ;  /* 0x0000000410107981 */ /* 0x000ee8000c1e1900 */
[----:B------:R-:W3:Y:S01]  /*0570*/  LDG.E R4, desc[UR4][R14.64+0x4] ;  /* 0x000004040e047981 */ /* 0x000ee2000c1e1900 */
[----:B------:R-:W-:-:S03]  /*0580*/  IMAD.WIDE R22, R5, 0x4, R18 ;  /* 0x0000000405167825 */ /* 0x000fc600078e0212 */
[----:B------:R-:W4:Y:S04]  /*0590*/  LDG.E R6, desc[UR4][R18.64] ;  /* 0x0000000412067981 */ /* 0x000f28000c1e1900 */
[----:B------:R-:W4:Y:S04]  /*05a0*/  LDG.E R27, desc[UR4][R14.64+0x8] ;  /* 0x000008040e1b7981 */ /* 0x000f28000c1e1900 */
[----:B------:R-:W4:Y:S04]  /*05b0*/  LDG.E R29, desc[UR4][R14.64+0xc] ;  /* 0x00000c040e1d7981 */ /* 0x000f28000c1e1900 */
[----:B------:R-:W4:Y:S01]  /*05c0*/  LDG.E R22, desc[UR4][R22.64] ;  /* 0x0000000416167981 */ /* 0x000f22000c1e1900 */
[----:B------:R-:W-:Y:S01]  /*05d0*/  IADD3 R8, PT, PT, R8, 0x4, RZ ;  /* 0x0000000408087810 */ /* 0x000fe20007ffe0ff */
[----:B--2---:R-:W-:-:S04]  /*05e0*/  FFMA R9, R9, R24, R20 ;  /* 0x0000001809097223 */ /* 0x004fc80000000014 */
[----:B---3--:R-:W-:-:S04]  /*05f0*/  FFMA R4, R4, R16, R9 ;  /* 0x0000001004047223 */ /* 0x008fc80000000009 */
[----:B----4-:R-:W-:-:S04]  /*0600*/  FFMA R4, R27, R6, R4 ;  /* 0x000000061b047223 */ /* 0x010fc80000000004 */
[----:B------:R-:W-:-:S07]  /*0610*/  FFMA R20, R29, R22, R4 ;  /* 0x000000161d147223 */ /* 0x000fce0000000004 */
.L_x_3:
[----:B------:R-:W-:Y:S05]  /*0620*/  @!P1 BRA `(.L_x_0) ;  /* 0x0000000000589947 */ /* 0x000fea0003800000 */
[----:B------:R-:W-:Y:S02]  /*0630*/  ISETP.NE.AND P0, PT, R21, 0x1, PT ;  /* 0x000000011500780c */ /* 0x000fe40003f05270 */
[----:B------:R-:W-:-:S04]  /*0640*/  LOP3.LUT R0, R0, 0x1, RZ, 0xc0, !PT ;  /* 0x0000000100007812 */ /* 0x000fc800078ec0ff */
[----:B------:R-:W-:-:S07]  /*0650*/  ISETP.NE.U32.AND P1, PT, R0, 0x1, PT ;  /* 0x000000010000780c */ /* 0x000fce0003f25070 */
[-C--:B-----5:R-:W-:Y:S01]  /*0660*/  @P0 IMAD R17, R5, R8.reuse, R2 ;  /* 0x0000000805110224 */ /* 0x0a0fe200078e0202 */
[----:B0-----:R-:W-:Y:S02]  /*0670*/  @P0 IADD3 R15, PT, PT, R7, R8, RZ ;  /* 0x00000008070f0210 */ /* 0x001fe40007ffe0ff */
[----:B------:R-:W-:Y:S01]  /*0680*/  @P0 IADD3 R8, PT, PT, R8, 0x2, RZ ;  /* 0x0000000208080810 */ /* 0x000fe20007ffe0ff */
[----:B------:R-:W-:-:S03]  /*0690*/  @P0 IMAD.WIDE R16, R17, 0x4, R12 ;  /* 0x0000000411100825 */ /* 0x000fc600078e020c */
[-C--:B------:R-:W-:Y:S01]  /*06a0*/  @!P1 IADD3 R9, PT, PT, R7, R8.reuse, RZ ;  /* 0x0000000807099210 */ /* 0x080fe20007ffe0ff */
[----:B------:R-:W-:Y:S01]  /*06b0*/  @P0 IMAD.WIDE R14, R15, 0x4, R10 ;  /* 0x000000040f0e0825 */ /* 0x000fe200078e020a */
[----:B------:R-:W2:Y:S03]  /*06c0*/  @P0 LDG.E R0, desc[UR4][R16.64] ;  /* 0x0000000410000981 */ /* 0x000ea6000c1e1900 */
[C---:B------:R-:W-:Y:S01]  /*06d0*/  @P0 IMAD.WIDE R6, R5.reuse, 0x4, R16 ;  /* 0x0000000405060825 */ /* 0x040fe200078e0210 */
[----:B------:R-:W2:Y:S03]  /*06e0*/  @P0 LDG.E R19, desc[UR4][R14.64] ;  /* 0x000000040e130981 */ /* 0x000ea6000c1e1900 */
[----:B------:R-:W-:Y:S01]  /*06f0*/  @!P1 IMAD R5, R5, R8, R2 ;  /* 0x0000000805059224 */ /* 0x000fe200078e0202 */
[----:B------:R-:W3:Y:S01]  /*0700*/  @P0 LDG.E R21, desc[UR4][R14.64+0x4] ;  /* 0x000004040e150981 */ /* 0x000ee2000c1e1900 */
[----:B------:R-:W-:-:S03]  /*0710*/  @!P1 IMAD.WIDE R10, R9, 0x4, R10 ;  /* 0x00000004090a9825 */ /* 0x000fc600078e020a */
[----:B------:R-:W3:Y:S01]  /*0720*/  @P0 LDG.E R6, desc[UR4][R6.64] ;  /* 0x0000000406060981 */ /* 0x000ee2000c1e1900 */
[----:B------:R-:W-:-:S03]  /*0730*/  @!P1 IMAD.WIDE R12, R5, 0x4, R12 ;  /* 0x00000004050c9825 */ /* 0x000fc600078e020c */
[----:B------:R-:W4:Y:S04]  /*0740*/  @!P1 LDG.E R11, desc[UR4][R10.64] ;  /* 0x000000040a0b9981 */ /* 0x000f28000c1e1900 */
[----:B------:R-:W4:Y:S01]  /*0750*/  @!P1 LDG.E R12, desc[UR4][R12.64] ;  /* 0x000000040c0c9981 */ /* 0x000f22000c1e1900 */
[----:B--2---:R-:W-:-:S04]  /*0760*/  @P0 FFMA R0, R19, R0, R20 ;  /* 0x0000000013000223 */ /* 0x004fc80000000014 */
[----:B---3--:R-:W-:-:S04]  /*0770*/  @P0 FFMA R20, R21, R6, R0 ;  /* 0x0000000615140223 */ /* 0x008fc80000000000 */
[----:B----4-:R-:W-:-:S07]  /*0780*/  @!P1 FFMA R20, R11, R12, R20 ;  /* 0x0000000c0b149223 */ /* 0x010fce0000000014 */
.L_x_0:
[----:B------:R-:W1:Y:S02]  /*0790*/  LDC.64 R6, c[0x0][0x390] ;  /* 0x0000e400ff067b82 */ /* 0x000e640000000a00 */
[----:B-1----:R-:W2:Y:S04]  /*07a0*/  LDG.E R0, desc[UR4][R6.64] ;  /* 0x0000000406007981 */ /* 0x002ea8000c1e1900 */
[----:B-----5:R-:W3:Y:S01]  /*07b0*/  LDG.E.64 R4, desc[UR4][R6.64+0x8] ;  /* 0x0000080406047981 */ /* 0x020ee2000c1e1b00 */
[----:B--2---:R-:W-:-:S04]  /*07c0*/  IMAD R3, R3, R0, R2 ;  /* 0x0000000003037224 */ /* 0x004fc800078e0202 */
[----:B---3--:R-:W-:-:S05]  /*07d0*/  IMAD.WIDE R4, R3, 0x4, R4 ;  /* 0x0000000403047825 */ /* 0x008fca00078e0204 */
[----:B------:R-:W-:Y:S01]  /*07e0*/  STG.E desc[UR4][R4.64], R20 ;  /* 0x0000001404007986 */ /* 0x000fe2000c101904 */
[----:B------:R-:W-:Y:S05]  /*07f0*/  EXIT ;  /* 0x000000000000794d */ /* 0x000fea0003800000 */
.L_x_4:
[----:B------:R-:W-:-:S00]  /*0800*/  BRA `(.L_x_4) ;  /* 0xfffffffc00fc7947 */ /* 0x000fc0000383ffff */
[----:B------:R-:W-:-:S00]  /*0810*/  NOP ;  /* 0x0000000000007918 */ /* 0x000fc00000000000 */
        /* <DEDUP_REMOVED lines=14> */
.L_x_6:


//--------------------- .text._Z11matrix_fillP6Matrix --------------------------
	.section	.text._Z11matrix_fillP6Matrix,"ax",@progbits
	.align	128
        .global         _Z11matrix_fillP6Matrix
        .type           _Z11matrix_fillP6Matrix,@function
        .size           _Z11matrix_fillP6Matrix,(.L_x_7 - _Z11matrix_fillP6Matrix)
        .other          _Z11matrix_fillP6Matrix,@"STO_CUDA_ENTRY STV_DEFAULT"
_Z11matrix_fillP6Matrix:
.text._Z11matrix_fillP6Matrix:
[----:B------:R-:W-:Y:S08]  /*0000*/  LDC R1, c[0x0][0x37c] ;  /* 0x0000df00ff017b82 */ /* 0x000ff00000000800 */
[----:B------:R-:W0:Y:S01]  /*0010*/  LDC.64 R2, c[0x0][0x380] ;  /* 0x0000e000ff027b82 */ /* 0x000e220000000a00 */
[----:B------:R-:W0:Y:S02]  /*0020*/  LDCU.64 UR4, c[0x0][0x358] ;  /* 0x00006b00ff0477ac */ /* 0x000e240008000a00 */
[----:B0-----:R-:W2:Y:S01]  /*0030*/  LDG.E.64 R6, desc[UR4][R2.64] ;  /* 0x0000000402067981 */ /* 0x001ea2000c1e1b00 */
[----:B------:R-:W0:Y:S01]  /*0040*/  LDCU UR6, c[0x0][0x360] ;  /* 0x00006c00ff0677ac */ /* 0x000e220008000800 */
[----:B------:R-:W0:Y:S01]  /*0050*/  S2R R5, SR_CTAID.X ;  /* 0x0000000000057919 */ /* 0x000e220000002500 */
[----:B------:R-:W0:Y:S02]  /*0060*/  S2R R0, SR_TID.X ;  /* 0x0000000000007919 */ /* 0x000e240000002100 */
[----:B0-----:R-:W-:-:S02]  /*0070*/  IMAD R5, R5, UR6, R0 ;  /* 0x0000000605057c24 */ /* 0x001fc4000f8e0200 */
[----:B--2---:R-:W-:-:S05]  /*0080*/  IMAD R6, R6, R7, RZ ;  /* 0x0000000706067224 */ /* 0x004fca00078e02ff */
[----:B------:R-:W-:-:S13]  /*0090*/  ISETP.GE.AND P0, PT, R5, R6, PT ;  /* 0x000000060500720c */ /* 0x000fda0003f06270 */
[----:B------:R-:W-:Y:S05]  /*00a0*/  @P0 EXIT ;  /* 0x000000000000094d */ /* 0x000fea0003800000 */
[----:B------:R-:W2:Y:S01]  /*00b0*/  LDG.E.64 R2, desc[UR4][R2.64+0x8] ;  /* 0x0000080402027981 */ /* 0x000ea2000c1e1b00 */
[----:B------:R-:W-:-:S04]  /*00c0*/  IADD3 R0, PT, PT, R5, 0x1, RZ ;  /* 0x0000000105007810 */ /* 0x000fc80007ffe0ff */
[----:B------:R-:W-:Y:S01]  /*00d0*/  I2FP.F32.S32 R7, R0 ;  /* 0x0000000000077245 */ /* 0x000fe20000201400 */
[----:B--2---:R-:W-:-:S05]  /*00e0*/  IMAD.WIDE R4, R5, 0x4, R2 ;  /* 0x0000000405047825 */ /* 0x004fca00078e0202 */
[----:B------:R-:W-:Y:S01]  /*00f0*/  STG.E desc[UR4][R4.64], R7 ;  /* 0x0000000704007986 */ /* 0x000fe2000c101904 */
[----:B------:R-:W-:Y:S05]  /*0100*/  EXIT ;  /* 0x000000000000794d */ /* 0x000fea0003800000 */
.L_x_5:
        /* <DEDUP_REMOVED lines=15> */
.L_x_7:


//--------------------- .nv.shared.reserved.0     --------------------------
	.section	.nv.shared.reserved.0,"aw",@nobits
	.weak		__nv_reservedSMEM_offset_0_alias
	.size		__nv_reservedSMEM_offset_0_alias, 0, 64
	.other		__nv_reservedSMEM_offset_0_alias,@"STO_CUDA_RESERVED_SHARED STV_DEFAULT"
__nv_reservedSMEM_offset_0_alias:
	.zero		0
	.zero		64


//--------------------- .nv.constant0._Z10matrix_mulP6MatrixS0_S0_ --------------------------
	.section	.nv.constant0._Z10matrix_mulP6MatrixS0_S0_,"a",@progbits
	.sectionflags	@""
	.align	4
.nv.constant0._Z10matrix_mulP6MatrixS0_S0_:
	.zero		920


//--------------------- .nv.constant0._Z11matrix_fillP6Matrix --------------------------
	.section	.nv.constant0._Z11matrix_fillP6Matrix,"a",@progbits
	.sectionflags	@""
	.align	4
.nv.constant0._Z11matrix_fillP6Matrix:
	.zero		904


//--------------------- SYMBOLS --------------------------

	.type		.nv.reservedSmem.offset0,@object
	.size		.nv.reservedSmem.offset0,0x4
